	.headerflags	@"EF_CUDA_TEXMODE_UNIFIED EF_CUDA_64BIT_ADDRESS EF_CUDA_ACCELERATORS EF_CUDA_SM90 EF_CUDA_VIRTUAL_SM(EF_CUDA_SM90)"
	.elftype	@"ET_EXEC"


//--------------------- .nv.info                  --------------------------
	.section	.nv.info,"",@"SHT_CUDA_INFO"
	.align	4


	//----- nvinfo : EIATTR_REGCOUNT
	.align		4
        /*0000*/ 	.byte	0x04, 0x2f
        /*0002*/ 	.short	(.L_1 - .L_0)
	.align		4
.L_0:
        /*0004*/ 	.word	index@(triton_poi_fused__softmax_4)
        /*0008*/ 	.word	0x00000012


	//----- nvinfo : EIATTR_MIN_STACK_SIZE
	.align		4
.L_1:
        /*000c*/ 	.byte	0x04, 0x12
        /*000e*/ 	.short	(.L_3 - .L_2)
	.align		4
.L_2:
        /*0010*/ 	.word	index@(triton_poi_fused__softmax_4)
        /*0014*/ 	.word	0x00000000


	//----- nvinfo : EIATTR_FRAME_SIZE
	.align		4
.L_3:
        /*0018*/ 	.byte	0x04, 0x11
        /*001a*/ 	.short	(.L_5 - .L_4)
	.align		4
.L_4:
        /*001c*/ 	.word	index@(triton_poi_fused__softmax_4)
        /*0020*/ 	.word	0x00000000


	//----- nvinfo : EIATTR_MIN_STACK_SIZE
	.align		4
.L_5:
        /*0024*/ 	.byte	0x04, 0x12
        /*0026*/ 	.short	(.L_7 - .L_6)
	.align		4
.L_6:
        /*0028*/ 	.word	index@(triton_poi_fused__softmax_4)
        /*002c*/ 	.word	0x00000000
.L_7:


//--------------------- .nv.info.triton_poi_fused__softmax_4 --------------------------
	.section	.nv.info.triton_poi_fused__softmax_4,"",@"SHT_CUDA_INFO"
	.sectionflags	@""
	.align	4


	//----- nvinfo : EIATTR_CUDA_API_VERSION
	.align		4
        /*0000*/ 	.byte	0x04, 0x37
        /*0002*/ 	.short	(.L_9 - .L_8)
.L_8:
        /*0004*/ 	.word	0x0000007c


	//----- nvinfo : EIATTR_KPARAM_INFO
	.align		4
.L_9:
        /*0008*/ 	.byte	0x04, 0x17
        /*000a*/ 	.short	(.L_11 - .L_10)
.L_10:
        /*000c*/ 	.word	0x00000000
        /*0010*/ 	.short	0x0002
        /*0012*/ 	.short	0x0010
        /*0014*/ 	.byte	0x00, 0xf0, 0x11, 0x00


	//----- nvinfo : EIATTR_KPARAM_INFO
	.align		4
.L_11:
        /*0018*/ 	.byte	0x04, 0x17
        /*001a*/ 	.short	(.L_13 - .L_12)
.L_12:
        /*001c*/ 	.word	0x00000000
        /*0020*/ 	.short	0x0001
        /*0022*/ 	.short	0x0008
        /*0024*/ 	.byte	0x00, 0xf4, 0x21, 0x00


	//----- nvinfo : EIATTR_KPARAM_INFO
	.align		4
.L_13:
        /*0028*/ 	.byte	0x04, 0x17
        /*002a*/ 	.short	(.L_15 - .L_14)
.L_14:
        /*002c*/ 	.word	0x00000000
        /*0030*/ 	.short	0x0000
        /*0032*/ 	.short	0x0000
        /*0034*/ 	.byte	0x00, 0xf4, 0x21, 0x00


	//----- nvinfo : EIATTR_SPARSE_MMA_MASK
	.align		4
.L_15:
        /*0038*/ 	.byte	0x03, 0x50
        /*003a*/ 	.short	0x0000


	//----- nvinfo : EIATTR_MAXREG_COUNT
	.align		4
        /*003c*/ 	.byte	0x03, 0x1b
        /*003e*/ 	.short	0x00ff


	//----- nvinfo : EIATTR_EXIT_INSTR_OFFSETS
	.align		4
        /*0040*/ 	.byte	0x04, 0x1c
        /*0042*/ 	.short	(.L_17 - .L_16)


	//   ....[0]....
.L_16:
        /*0044*/ 	.word	0x000003e0


	//   ....[1]....
        /*0048*/ 	.word	0x00000400


	//----- nvinfo : EIATTR_REQNTID
	.align		4
.L_17:
        /*004c*/ 	.byte	0x04, 0x10
        /*004e*/ 	.short	(.L_19 - .L_18)
.L_18:
        /*0050*/ 	.word	0x00000020
        /*0054*/ 	.word	0x00000001
        /*0058*/ 	.word	0x00000001


	//----- nvinfo : EIATTR_CBANK_PARAM_SIZE
	.align		4
.L_19:
        /*005c*/ 	.byte	0x03, 0x19
        /*005e*/ 	.short	0x0014


	//----- nvinfo : EIATTR_PARAM_CBANK
	.align		4
        /*0060*/ 	.byte	0x04, 0x0a
        /*0062*/ 	.short	(.L_21 - .L_20)
	.align		4
.L_20:
        /*0064*/ 	.word	index@(.nv.constant0.triton_poi_fused__softmax_4)
        /*0068*/ 	.short	0x0210
        /*006a*/ 	.short	0x0014


	//----- nvinfo : EIATTR_SW_WAR
	.align		4
.L_21:
        /*006c*/ 	.byte	0x04, 0x36
        /*006e*/ 	.short	(.L_23 - .L_22)
.L_22:
        /*0070*/ 	.word	0x00000008
.L_23:


//--------------------- .nv.callgraph             --------------------------
	.section	.nv.callgraph,"",@"SHT_CUDA_CALLGRAPH"
	.align	4
	.sectionentsize	8
	.align		4
        /*0000*/ 	.word	0x00000000
	.align		4
        /*0004*/ 	.word	0xffffffff
	.align		4
        /*0008*/ 	.word	0x00000000
	.align		4
        /*000c*/ 	.word	0xfffffffe
	.align		4
        /*0010*/ 	.word	0x00000000
	.align		4
        /*0014*/ 	.word	0xfffffffd
	.align		4
        /*0018*/ 	.word	0x00000000
	.align		4
        /*001c*/ 	.word	0xfffffffc


//--------------------- .text.triton_poi_fused__softmax_4 --------------------------
	.section	.text.triton_poi_fused__softmax_4,"ax",@progbits
	.align	128
        .global         triton_poi_fused__softmax_4
        .type           triton_poi_fused__softmax_4,@function
        .size           triton_poi_fused__softmax_4,(.L_x_1 - triton_poi_fused__softmax_4)
        .other          triton_poi_fused__softmax_4,@"STO_CUDA_ENTRY STV_DEFAULT"
triton_poi_fused__softmax_4:
.text.triton_poi_fused__softmax_4:
[----:B------:R-:W0:Y:S02]  /*0000*/  LDC R1, c[0x0][0x28] ;  /* 0x00000a00ff017b82 */ /* 0x000e240000000800 */
[----:B------:R-:W1:Y:S01]  /*0010*/  S2R R0, SR_TID.X ;  /* 0x0000000000007919 */ /* 0x000e620000002100 */
[----:B------:R-:W2:Y:S01]  /*0020*/  LDC.64 R2, c[0x0][0x210] ;  /* 0x00008400ff027b82 */ /* 0x000ea20000000a00 */
[----:B------:R-:W-:Y:S01]  /*0030*/  CS2R R14, SRZ ;  /* 0x00000000000e7805 */ /* 0x000fe2000001ff00 */
[----:B------:R-:W-:Y:S01]  /*0040*/  ULDC.64 UR4, c[0x0][0x208] ;  /* 0x0000820000047ab9 */ /* 0x000fe20000000a00 */
[----:B------:R-:W3:Y:S01]  /*0050*/  S2R R7, SR_CTAID.X ;  /* 0x0000000000077919 */ /* 0x000ee20000002500 */
[----:B-1----:R-:W-:Y:S01]  /*0060*/  IMAD.SHL.U32 R0, R0, 0x2, RZ ;  /* 0x0000000200007824 */ /* 0x002fe200078e00ff */
[----:B---3--:R-:W-:-:S04]  /*0070*/  SHF.R.S32.HI R4, RZ, 0x19, R7 ;  /* 0x00000019ff047819 */ /* 0x008fc80000011407 */
[----:B------:R-:W-:Y:S02]  /*0080*/  LOP3.LUT R0, R0, 0x3e, RZ, 0xc0, !PT ;  /* 0x0000003e00007812 */ /* 0x000fe400078ec0ff */
[----:B------:R-:W-:-:S03]  /*0090*/  SGXT R4, R4, 0x1 ;  /* 0x000000010404781a */ /* 0x000fc60000000200 */
[----:B------:R-:W-:-:S05]  /*00a0*/  IMAD R7, R7, 0x40, R0 ;  /* 0x0000004007077824 */ /* 0x000fca00078e0200 */
[----:B------:R-:W-:Y:S02]  /*00b0*/  LEA.HI R4, R4, R7, RZ, 0x2 ;  /* 0x0000000704047211 */ /* 0x000fe400078f10ff */
[----:B------:R-:W-:Y:S02]  /*00c0*/  ISETP.GE.AND P0, PT, R7, 0x40, PT ;  /* 0x000000400700780c */ /* 0x000fe40003f06270 */
[----:B------:R-:W-:-:S05]  /*00d0*/  LOP3.LUT R5, R4, 0xfffffffc, RZ, 0xc0, !PT ;  /* 0xfffffffc04057812 */ /* 0x000fca00078ec0ff */
[----:B--2---:R-:W-:-:S06]  /*00e0*/  IMAD.WIDE R4, R5, 0x4, R2 ;  /* 0x0000000405047825 */ /* 0x004fcc00078e0202 */
[----:B------:R-:W2:Y:S01]  /*00f0*/  @!P0 LDG.E.EL R15, desc[UR4][R4.64] ;  /* 0x00000004040f8981 */ /* 0x000ea2000c2e1900 */
[----:B------:R-:W-:-:S03]  /*0100*/  IMAD.MOV.U32 R0, RZ, RZ, RZ ;  /* 0x000000ffff007224 */ /* 0x000fc600078e00ff */
[----:B------:R-:W3:Y:S01]  /*0110*/  @!P0 LDG.E.EL R14, desc[UR4][R4.64] ;  /* 0x00000004040e8981 */ /* 0x000ee2000c2e1900 */
[----:B------:R-:W-:Y:S01]  /*0120*/  IMAD.MOV.U32 R6, RZ, RZ, RZ ;  /* 0x000000ffff067224 */ /* 0x000fe200078e00ff */
[----:B------:R-:W-:Y:S02]  /*0130*/  CS2R R10, SRZ ;  /* 0x00000000000a7805 */ /* 0x000fe4000001ff00 */
[----:B------:R-:W4:Y:S04]  /*0140*/  @!P0 LDG.E.EL R0, desc[UR4][R4.64+0x4] ;  /* 0x0000040404008981 */ /* 0x000f28000c2e1900 */
[----:B------:R-:W5:Y:S04]  /*0150*/  @!P0 LDG.E.EL R6, desc[UR4][R4.64+0x4] ;  /* 0x0000040404068981 */ /* 0x000f68000c2e1900 */
[----:B------:R-:W5:Y:S04]  /*0160*/  @!P0 LDG.E.EL R10, desc[UR4][R4.64+0x8] ;  /* 0x00000804040a8981 */ /* 0x000f68000c2e1900 */
[----:B------:R-:W5:Y:S01]  /*0170*/  @!P0 LDG.E.EL R11, desc[UR4][R4.64+0x8] ;  /* 0x00000804040b8981 */ /* 0x000f62000c2e1900 */
[----:B------:R-:W-:-:S06]  /*0180*/  CS2R R12, SRZ ;  /* 0x00000000000c7805 */ /* 0x000fcc000001ff00 */
[----:B------:R-:W5:Y:S04]  /*0190*/  @!P0 LDG.E.EL R12, desc[UR4][R4.64+0xc] ;  /* 0x00000c04040c8981 */ /* 0x000f68000c2e1900 */
[----:B------:R-:W5:Y:S01]  /*01a0*/  @!P0 LDG.E.EL R13, desc[UR4][R4.64+0xc] ;  /* 0x00000c04040d8981 */ /* 0x000f62000c2e1900 */
[----:B------:R-:W-:Y:S01]  /*01b0*/  CS2R R8, SRZ ;  /* 0x0000000000087805 */ /* 0x000fe2000001ff00 */
[----:B------:R-:W-:-:S05]  /*01c0*/  IMAD.WIDE R2, R7, 0x4, R2 ;  /* 0x0000000407027825 */ /* 0x000fca00078e0202 */
[----:B------:R1:W5:Y:S02]  /*01d0*/  @!P0 LDG.E.64 R8, desc[UR4][R2.64] ;  /* 0x0000000402088981 */ /* 0x000364000c1e1b00 */
[----:B-1----:R-:W1:Y:S02]  /*01e0*/  LDC.64 R2, c[0x0][0x218] ;  /* 0x00008600ff027b82 */ /* 0x002e640000000a00 */
[----:B-1----:R-:W-:Y:S01]  /*01f0*/  IMAD.WIDE R2, R7, 0x4, R2 ;  /* 0x0000000407027825 */ /* 0x002fe200078e0202 */
[C---:B--2---:R-:W-:Y:S02]  /*0200*/  FSETP.NAN.AND P3, PT, R15.reuse, R15, PT ;  /* 0x0000000f0f00720b */ /* 0x044fe40003f68000 */
[C---:B---3--:R-:W-:Y:S02]  /*0210*/  FSETP.NAN.AND P4, PT, R14.reuse, R14, PT ;  /* 0x0000000e0e00720b */ /* 0x048fe40003f88000 */
[----:B----4-:R-:W-:Y:S02]  /*0220*/  FSETP.GT.AND P1, PT, R15, R0, PT ;  /* 0x000000000f00720b */ /* 0x010fe40003f24000 */
[----:B-----5:R-:W-:-:S07]  /*0230*/  FSETP.GT.AND P2, PT, R14, R6, PT ;  /* 0x000000060e00720b */ /* 0x020fce0003f44000 */
[----:B------:R-:W-:Y:S02]  /*0240*/  @!P3 FSEL R15, R15, R0, P1 ;  /* 0x000000000f0fb208 */ /* 0x000fe40000800000 */
[----:B------:R-:W-:Y:S02]  /*0250*/  @!P4 FSEL R14, R14, R6, P2 ;  /* 0x000000060e0ec208 */ /* 0x000fe40001000000 */
[C---:B------:R-:W-:Y:S02]  /*0260*/  FSETP.GT.AND P1, PT, R15.reuse, R10, PT ;  /* 0x0000000a0f00720b */ /* 0x040fe40003f24000 */
[C---:B------:R-:W-:Y:S02]  /*0270*/  FSETP.GT.AND P2, PT, R14.reuse, R11, PT ;  /* 0x0000000b0e00720b */ /* 0x040fe40003f44000 */
[----:B------:R-:W-:Y:S02]  /*0280*/  FSETP.NAN.AND P3, PT, R15, R15, PT ;  /* 0x0000000f0f00720b */ /* 0x000fe40003f68000 */
[----:B------:R-:W-:-:S07]  /*0290*/  FSETP.NAN.AND P4, PT, R14, R14, PT ;  /* 0x0000000e0e00720b */ /* 0x000fce0003f88000 */
[----:B------:R-:W-:Y:S02]  /*02a0*/  @!P1 FSEL R15, R15, R10, P3 ;  /* 0x0000000a0f0f9208 */ /* 0x000fe40001800000 */
[----:B------:R-:W-:Y:S02]  /*02b0*/  @!P2 FSEL R14, R14, R11, P4 ;  /* 0x0000000b0e0ea208 */ /* 0x000fe40002000000 */
[C---:B------:R-:W-:Y:S02]  /*02c0*/  FSETP.GT.AND P1, PT, R15.reuse, R12, PT ;  /* 0x0000000c0f00720b */ /* 0x040fe40003f24000 */
[C---:B------:R-:W-:Y:S02]  /*02d0*/  FSETP.GT.AND P2, PT, R14.reuse, R13, PT ;  /* 0x0000000d0e00720b */ /* 0x040fe40003f44000 */
[----:B------:R-:W-:Y:S02]  /*02e0*/  FSETP.NAN.AND P3, PT, R15, R15, PT ;  /* 0x0000000f0f00720b */ /* 0x000fe40003f68000 */
[----:B------:R-:W-:-:S07]  /*02f0*/  FSETP.NAN.AND P4, PT, R14, R14, PT ;  /* 0x0000000e0e00720b */ /* 0x000fce0003f88000 */
[----:B------:R-:W-:Y:S02]  /*0300*/  @!P1 FSEL R15, R15, R12, P3 ;  /* 0x0000000c0f0f9208 */ /* 0x000fe40001800000 */
[----:B------:R-:W-:-:S03]  /*0310*/  @!P2 FSEL R14, R14, R13, P4 ;  /* 0x0000000d0e0ea208 */ /* 0x000fc60002000000 */
[----:B------:R-:W-:Y:S02]  /*0320*/  FADD R8, -R15, R8 ;  /* 0x000000080f087221 */ /* 0x000fe40000000100 */
[----:B------:R-:W-:Y:S02]  /*0330*/  FADD R9, -R14, R9 ;  /* 0x000000090e097221 */ /* 0x000fe40000000100 */
[----:B------:R-:W-:Y:S02]  /*0340*/  FMUL R8, R8, 1.4426950216293334961 ;  /* 0x3fb8aa3b08087820 */ /* 0x000fe40000400000 */
[----:B------:R-:W-:-:S03]  /*0350*/  FMUL R9, R9, 1.4426950216293334961 ;  /* 0x3fb8aa3b09097820 */ /* 0x000fc60000400000 */
[----:B------:R-:W-:Y:S02]  /*0360*/  FSETP.GEU.AND P1, PT, R8, -126, PT ;  /* 0xc2fc00000800780b */ /* 0x000fe40003f2e000 */
[----:B------:R-:W-:-:S11]  /*0370*/  FSETP.GEU.AND P2, PT, R9, -126, PT ;  /* 0xc2fc00000900780b */ /* 0x000fd60003f4e000 */
[----:B------:R-:W-:Y:S02]  /*0380*/  @!P1 FMUL R8, R8, 0.5 ;  /* 0x3f00000008089820 */ /* 0x000fe40000400000 */
[----:B------:R-:W-:Y:S02]  /*0390*/  @!P2 FMUL R9, R9, 0.5 ;  /* 0x3f0000000909a820 */ /* 0x000fe40000400000 */
[----:B------:R-:W1:Y:S08]  /*03a0*/  MUFU.EX2 R4, R8 ;  /* 0x0000000800047308 */ /* 0x000e700000000800 */
[----:B------:R-:W2:Y:S01]  /*03b0*/  MUFU.EX2 R5, R9 ;  /* 0x0000000900057308 */ /* 0x000ea20000000800 */
[----:B-1----:R-:W-:Y:S01]  /*03c0*/  @!P1 FMUL R4, R4, R4 ;  /* 0x0000000404049220 */ /* 0x002fe20000400000 */
[----:B--2---:R-:W-:Y:S01]  /*03d0*/  @!P2 FMUL R5, R5, R5 ;  /* 0x000000050505a220 */ /* 0x004fe20000400000 */
[----:B------:R-:W-:Y:S06]  /*03e0*/  @P0 EXIT ;  /* 0x000000000000094d */ /* 0x000fec0003800000 */
[----:B------:R-:W-:Y:S01]  /*03f0*/  STG.E.64 desc[UR4][R2.64], R4 ;  /* 0x0000000402007986 */ /* 0x000fe2000c101b04 */
[----:B------:R-:W-:Y:S05]  /*0400*/  EXIT ;  /* 0x000000000000794d */ /* 0x000fea0003800000 */
.L_x_0:
[----:B------:R-:W-:-:S00]  /*0410*/  BRA `(.L_x_0) ;  /* 0xfffffffc00fc7947 */ /* 0x000fc0000383ffff */
[----:B------:R-:W-:-:S00]  /*0420*/  NOP ;  /* 0x0000000000007918 */ /* 0x000fc00000000000 */
        /* <DEDUP_REMOVED lines=13> */
.L_x_1:


//--------------------- .nv.constant0.triton_poi_fused__softmax_4 --------------------------
	.section	.nv.constant0.triton_poi_fused__softmax_4,"a",@progbits
	.sectionflags	@""
	.align	4
.nv.constant0.triton_poi_fused__softmax_4:
	.zero		548
